	.headerflags	@"EF_CUDA_TEXMODE_UNIFIED EF_CUDA_64BIT_ADDRESS EF_CUDA_ACCELERATORS EF_CUDA_SM90 EF_CUDA_VIRTUAL_SM(EF_CUDA_SM90)"
	.elftype	@"ET_EXEC"


//--------------------- .nv.info                  --------------------------
	.section	.nv.info,"",@"SHT_CUDA_INFO"
	.align	4


	//----- nvinfo : EIATTR_REGCOUNT
	.align		4
        /*0000*/ 	.byte	0x04, 0x2f
        /*0002*/ 	.short	(.L_1 - .L_0)
	.align		4
.L_0:
        /*0004*/ 	.word	index@(triton_mm)
        /*0008*/ 	.word	0x00000040


	//----- nvinfo : EIATTR_MIN_STACK_SIZE
	.align		4
.L_1:
        /*000c*/ 	.byte	0x04, 0x12
        /*000e*/ 	.short	(.L_3 - .L_2)
	.align		4
.L_2:
        /*0010*/ 	.word	index@(triton_mm)
        /*0014*/ 	.word	0x00000000


	//----- nvinfo : EIATTR_FRAME_SIZE
	.align		4
.L_3:
        /*0018*/ 	.byte	0x04, 0x11
        /*001a*/ 	.short	(.L_5 - .L_4)
	.align		4
.L_4:
        /*001c*/ 	.word	index@(triton_mm)
        /*0020*/ 	.word	0x00000000


	//----- nvinfo : EIATTR_MIN_STACK_SIZE
	.align		4
.L_5:
        /*0024*/ 	.byte	0x04, 0x12
        /*0026*/ 	.short	(.L_7 - .L_6)
	.align		4
.L_6:
        /*0028*/ 	.word	index@(triton_mm)
        /*002c*/ 	.word	0x00000000
.L_7:


//--------------------- .nv.info.triton_mm        --------------------------
	.section	.nv.info.triton_mm,"",@"SHT_CUDA_INFO"
	.sectionflags	@""
	.align	4


	//----- nvinfo : EIATTR_CUDA_API_VERSION
	.align		4
        /*0000*/ 	.byte	0x04, 0x37
        /*0002*/ 	.short	(.L_9 - .L_8)
.L_8:
        /*0004*/ 	.word	0x0000007c


	//----- nvinfo : EIATTR_KPARAM_INFO
	.align		4
.L_9:
        /*0008*/ 	.byte	0x04, 0x17
        /*000a*/ 	.short	(.L_11 - .L_10)
.L_10:
        /*000c*/ 	.word	0x00000000
        /*0010*/ 	.short	0x0003
        /*0012*/ 	.short	0x0018
        /*0014*/ 	.byte	0x00, 0xf0, 0x11, 0x00


	//----- nvinfo : EIATTR_KPARAM_INFO
	.align		4
.L_11:
        /*0018*/ 	.byte	0x04, 0x17
        /*001a*/ 	.short	(.L_13 - .L_12)
.L_12:
        /*001c*/ 	.word	0x00000000
        /*0020*/ 	.short	0x0002
        /*0022*/ 	.short	0x0010
        /*0024*/ 	.byte	0x00, 0xf0, 0x21, 0x00


	//----- nvinfo : EIATTR_KPARAM_INFO
	.align		4
.L_13:
        /*0028*/ 	.byte	0x04, 0x17
        /*002a*/ 	.short	(.L_15 - .L_14)
.L_14:
        /*002c*/ 	.word	0x00000000
        /*0030*/ 	.short	0x0001
        /*0032*/ 	.short	0x0008
        /*0034*/ 	.byte	0x00, 0xf0, 0x21, 0x00


	//----- nvinfo : EIATTR_KPARAM_INFO
	.align		4
.L_15:
        /*0038*/ 	.byte	0x04, 0x17
        /*003a*/ 	.short	(.L_17 - .L_16)
.L_16:
        /*003c*/ 	.word	0x00000000
        /*0040*/ 	.short	0x0000
        /*0042*/ 	.short	0x0000
        /*0044*/ 	.byte	0x00, 0xf0, 0x21, 0x00


	//----- nvinfo : EIATTR_SPARSE_MMA_MASK
	.align		4
.L_17:
        /*0048*/ 	.byte	0x03, 0x50
        /*004a*/ 	.short	0x0000


	//----- nvinfo : EIATTR_MAXREG_COUNT
	.align		4
        /*004c*/ 	.byte	0x03, 0x1b
        /*004e*/ 	.short	0x00ff


	//----- nvinfo : EIATTR_COOP_GROUP_MASK_REGIDS
	.align		4
        /*0050*/ 	.byte	0x04, 0x29
        /*0052*/ 	.short	(.L_19 - .L_18)


	//   ....[0]....
.L_18:
        /*0054*/ 	.word	0xffffffff


	//----- nvinfo : EIATTR_COOP_GROUP_INSTR_OFFSETS
	.align		4
.L_19:
        /*0058*/ 	.byte	0x04, 0x28
        /*005a*/ 	.short	(.L_21 - .L_20)


	//   ....[0]....
.L_20:
        /*005c*/ 	.word	0x00000b30


	//----- nvinfo : EIATTR_EXIT_INSTR_OFFSETS
	.align		4
.L_21:
        /*0060*/ 	.byte	0x04, 0x1c
        /*0062*/ 	.short	(.L_23 - .L_22)


	//   ....[0]....
.L_22:
        /*0064*/ 	.word	0x00000040


	//   ....[1]....
        /*0068*/ 	.word	0x00001af0


	//   ....[2]....
        /*006c*/ 	.word	0x00001b40


	//----- nvinfo : EIATTR_MAX_THREADS
	.align		4
.L_23:
        /*0070*/ 	.byte	0x04, 0x05
        /*0072*/ 	.short	(.L_25 - .L_24)
.L_24:
        /*0074*/ 	.word	0x00000100
        /*0078*/ 	.word	0x00000001
        /*007c*/ 	.word	0x00000001


	//----- nvinfo : EIATTR_CBANK_PARAM_SIZE
	.align		4
.L_25:
        /*0080*/ 	.byte	0x03, 0x19
        /*0082*/ 	.short	0x001c


	//----- nvinfo : EIATTR_PARAM_CBANK
	.align		4
        /*0084*/ 	.byte	0x04, 0x0a
        /*0086*/ 	.short	(.L_27 - .L_26)
	.align		4
.L_26:
        /*0088*/ 	.word	index@(.nv.constant0.triton_mm)
        /*008c*/ 	.short	0x0210
        /*008e*/ 	.short	0x001c


	//----- nvinfo : EIATTR_SW_WAR
	.align		4
.L_27:
        /*0090*/ 	.byte	0x04, 0x36
        /*0092*/ 	.short	(.L_29 - .L_28)
.L_28:
        /*0094*/ 	.word	0x00000008
.L_29:


//--------------------- .nv.callgraph             --------------------------
	.section	.nv.callgraph,"",@"SHT_CUDA_CALLGRAPH"
	.align	4
	.sectionentsize	8
	.align		4
        /*0000*/ 	.word	0x00000000
	.align		4
        /*0004*/ 	.word	0xffffffff
	.align		4
        /*0008*/ 	.word	0x00000000
	.align		4
        /*000c*/ 	.word	0xfffffffe
	.align		4
        /*0010*/ 	.word	0x00000000
	.align		4
        /*0014*/ 	.word	0xfffffffd
	.align		4
        /*0018*/ 	.word	0x00000000
	.align		4
        /*001c*/ 	.word	0xfffffffc


//--------------------- .text.triton_mm           --------------------------
	.section	.text.triton_mm,"ax",@progbits
	.sectionflags	@"SHF_BARRIERS=1"
	.align	128
        .global         triton_mm
        .type           triton_mm,@function
        .size           triton_mm,(.L_x_2 - triton_mm)
        .other          triton_mm,@"STO_CUDA_ENTRY STV_DEFAULT"
triton_mm:
.text.triton_mm:
[----:B------:R-:W1:Y:S02]  /*0000*/  LDC R1, c[0x0][0x28] ;  /* 0x00000a00ff017b82 */ /* 0x000e640000000800 */
[----:B------:R-:W2:Y:S02]  /*0010*/  LDC R9, c[0x0][0x228] ;  /* 0x00008a00ff097b82 */ /* 0x000ea40000000800 */
[----:B--2---:R-:W-:-:S05]  /*0020*/  IMAD R0, R9, 0xc00, RZ ;  /* 0x00000c0009007824 */ /* 0x004fca00078e02ff */
[----:B------:R-:W-:-:S13]  /*0030*/  ISETP.NE.AND P0, PT, R0, RZ, PT ;  /* 0x000000ff0000720c */ /* 0x000fda0003f05270 */
[----:B------:R-:W-:Y:S05]  /*0040*/  @!P0 EXIT ;  /* 0x000000000000894d */ /* 0x000fea0003800000 */
[----:B------:R-:W2:Y:S01]  /*0050*/  S2R R8, SR_CTAID.X ;  /* 0x0000000000087919 */ /* 0x000ea20000002500 */
[----:B------:R-:W-:Y:S01]  /*0060*/  VIADD R0, R9, 0x7f ;  /* 0x0000007f09007836 */ /* 0x000fe20000000000 */
[----:B------:R-:W-:Y:S01]  /*0070*/  IABS R19, R9 ;  /* 0x0000000900137213 */ /* 0x000fe20000000000 */
[----:B------:R-:W3:Y:S01]  /*0080*/  S2UR UR4, SR_CgaCtaId ;  /* 0x00000000000479c3 */ /* 0x000ee20000008800 */
[----:B------:R-:W4:Y:S01]  /*0090*/  S2R R13, SR_TID.X ;  /* 0x00000000000d7919 */ /* 0x000f220000002100 */
[----:B------:R-:W-:Y:S01]  /*00a0*/  UMOV UR6, 0x400 ;  /* 0x0000040000067882 */ /* 0x000fe20000000000 */
[----:B------:R-:W-:Y:S01]  /*00b0*/  SHF.R.S32.HI R3, RZ, 0x1f, R0 ;  /* 0x0000001fff037819 */ /* 0x000fe20000011400 */
[----:B------:R-:W-:Y:S01]  /*00c0*/  ULDC.64 UR18, c[0x0][0x208] ;  /* 0x0000820000127ab9 */ /* 0x000fe20000000a00 */
[----:B------:R-:W-:Y:S01]  /*00d0*/  IMAD.MOV.U32 R56, RZ, RZ, 0x2 ;  /* 0x00000002ff387424 */ /* 0x000fe200078e00ff */
[----:B------:R-:W-:Y:S02]  /*00e0*/  CS2R R24, SRZ ;  /* 0x0000000000187805 */ /* 0x000fe4000001ff00 */
[----:B------:R-:W-:Y:S01]  /*00f0*/  LEA.HI R3, R3, R0, RZ, 0x7 ;  /* 0x0000000003037211 */ /* 0x000fe200078f38ff */
[----:B------:R-:W5:Y:S01]  /*0100*/  LDC.64 R22, c[0x0][0x218] ;  /* 0x00008600ff167b82 */ /* 0x000f620000000a00 */
[----:B------:R-:W-:Y:S01]  /*0110*/  IMAD.MOV.U32 R20, RZ, RZ, -0x20 ;  /* 0xffffffe0ff147424 */ /* 0x000fe200078e00ff */
[----:B------:R-:W-:-:S02]  /*0120*/  CS2R R26, SRZ ;  /* 0x00000000001a7805 */ /* 0x000fc4000001ff00 */
[----:B------:R-:W-:Y:S02]  /*0130*/  CS2R R28, SRZ ;  /* 0x00000000001c7805 */ /* 0x000fe4000001ff00 */
[----:B------:R-:W-:Y:S02]  /*0140*/  CS2R R30, SRZ ;  /* 0x00000000001e7805 */ /* 0x000fe4000001ff00 */
[----:B------:R-:W-:Y:S02]  /*0150*/  CS2R R32, SRZ ;  /* 0x0000000000207805 */ /* 0x000fe4000001ff00 */
[----:B------:R-:W-:Y:S02]  /*0160*/  CS2R R34, SRZ ;  /* 0x0000000000227805 */ /* 0x000fe4000001ff00 */
[----:B------:R-:W-:Y:S02]  /*0170*/  CS2R R36, SRZ ;  /* 0x0000000000247805 */ /* 0x000fe4000001ff00 */
[----:B------:R-:W-:-:S02]  /*0180*/  CS2R R38, SRZ ;  /* 0x0000000000267805 */ /* 0x000fc4000001ff00 */
[----:B------:R-:W-:Y:S02]  /*0190*/  CS2R R40, SRZ ;  /* 0x0000000000287805 */ /* 0x000fe4000001ff00 */
[----:B------:R-:W-:Y:S02]  /*01a0*/  CS2R R42, SRZ ;  /* 0x00000000002a7805 */ /* 0x000fe4000001ff00 */
[----:B------:R-:W-:Y:S02]  /*01b0*/  CS2R R44, SRZ ;  /* 0x00000000002c7805 */ /* 0x000fe4000001ff00 */
[----:B------:R-:W-:Y:S02]  /*01c0*/  CS2R R46, SRZ ;  /* 0x00000000002e7805 */ /* 0x000fe4000001ff00 */
[----:B------:R-:W-:Y:S02]  /*01d0*/  CS2R R48, SRZ ;  /* 0x0000000000307805 */ /* 0x000fe4000001ff00 */
[----:B------:R-:W-:-:S02]  /*01e0*/  CS2R R50, SRZ ;  /* 0x0000000000327805 */ /* 0x000fc4000001ff00 */
[----:B------:R-:W-:Y:S01]  /*01f0*/  CS2R R52, SRZ ;  /* 0x0000000000347805 */ /* 0x000fe2000001ff00 */
[----:B---3--:R-:W-:Y:S01]  /*0200*/  UPRMT UR6, UR4, 0x654, UR6 ;  /* 0x0000065404067896 */ /* 0x008fe20008000006 */
[----:B------:R-:W-:Y:S02]  /*0210*/  CS2R R54, SRZ ;  /* 0x0000000000367805 */ /* 0x000fe4000001ff00 */
[----:B------:R-:W-:Y:S01]  /*0220*/  UMOV UR4, 0xffffffff ;  /* 0xffffffff00047882 */ /* 0x000fe20000000000 */
[C---:B--2---:R-:W-:Y:S01]  /*0230*/  IMAD.HI R2, R8.reuse, 0x2aaaaaab, RZ ;  /* 0x2aaaaaab08027827 */ /* 0x044fe200078e02ff */
[----:B------:R-:W-:Y:S02]  /*0240*/  IABS R11, R8 ;  /* 0x00000008000b7213 */ /* 0x000fe40000000000 */
[----:B------:R-:W-:Y:S02]  /*0250*/  ISETP.GE.AND P2, PT, R8, RZ, PT ;  /* 0x000000ff0800720c */ /* 0x000fe40003f46270 */
[----:B------:R-:W-:-:S02]  /*0260*/  SHF.R.U32.HI R5, RZ, 0x1f, R2 ;  /* 0x0000001fff057819 */ /* 0x000fc40000011602 */
[----:B----4-:R-:W-:Y:S02]  /*0270*/  SHF.R.U32.HI R18, RZ, 0x5, R13 ;  /* 0x00000005ff127819 */ /* 0x010fe4000001160d */
[----:B------:R-:W-:-:S05]  /*0280*/  LEA.HI.SX32 R5, R2, R5, 0x1a ;  /* 0x0000000502057211 */ /* 0x000fca00078fd2ff */
[----:B------:R-:W-:-:S05]  /*0290*/  IMAD.SHL.U32 R0, R5, 0x8, RZ ;  /* 0x0000000805007824 */ /* 0x000fca00078e00ff */
[----:B------:R-:W-:-:S04]  /*02a0*/  LEA.HI.SX32 R3, R3, -R0, 0x19 ;  /* 0x8000000003037211 */ /* 0x000fc800078fcaff */
[----:B------:R-:W-:-:S04]  /*02b0*/  VIMNMX R4, R3, 0x8, PT ;  /* 0x0000000803047848 */ /* 0x000fc80003fe0100 */
[-C--:B------:R-:W-:Y:S02]  /*02c0*/  IABS R17, R4.reuse ;  /* 0x0000000400117213 */ /* 0x080fe40000000000 */
[----:B------:R-:W-:Y:S02]  /*02d0*/  IABS R12, R4 ;  /* 0x00000004000c7213 */ /* 0x000fe40000000000 */
[----:B------:R-:W2:Y:S03]  /*02e0*/  I2F.RP R6, R17 ;  /* 0x0000001100067306 */ /* 0x000ea60000209400 */
[----:B------:R-:W-:-:S05]  /*02f0*/  IMAD.MOV R15, RZ, RZ, -R12 ;  /* 0x000000ffff0f7224 */ /* 0x000fca00078e0a0c */
[----:B--2---:R-:W2:Y:S02]  /*0300*/  MUFU.RCP R6, R6 ;  /* 0x0000000600067308 */ /* 0x004ea40000001000 */
[----:B--2---:R-:W-:-:S06]  /*0310*/  VIADD R2, R6, 0xffffffe ;  /* 0x0ffffffe06027836 */ /* 0x004fcc0000000000 */
[----:B------:R2:W3:Y:S02]  /*0320*/  F2I.FTZ.U32.TRUNC.NTZ R3, R2 ;  /* 0x0000000200037305 */ /* 0x0004e4000021f000 */
[----:B--2---:R-:W-:Y:S02]  /*0330*/  IMAD.MOV.U32 R2, RZ, RZ, RZ ;  /* 0x000000ffff027224 */ /* 0x004fe400078e00ff */
[----:B---3--:R-:W-:-:S04]  /*0340*/  IMAD.MOV R10, RZ, RZ, -R3 ;  /* 0x000000ffff0a7224 */ /* 0x008fc800078e0a03 */
[----:B------:R-:W-:Y:S02]  /*0350*/  IMAD R7, R10, R17, RZ ;  /* 0x000000110a077224 */ /* 0x000fe400078e02ff */
[----:B------:R-:W-:Y:S02]  /*0360*/  IMAD.MOV.U32 R10, RZ, RZ, R11 ;  /* 0x000000ffff0a7224 */ /* 0x000fe400078e000b */
[----:B------:R-:W-:Y:S02]  /*0370*/  IMAD.HI.U32 R3, R3, R7, R2 ;  /* 0x0000000703037227 */ /* 0x000fe400078e0002 */
[----:B------:R-:W2:Y:S02]  /*0380*/  I2F.RP R7, R19 ;  /* 0x0000001300077306 */ /* 0x000ea40000209400 */
[----:B------:R-:W-:Y:S01]  /*0390*/  IMAD R11, R5, -0x180, R8 ;  /* 0xfffffe80050b7824 */ /* 0x000fe200078e0208 */
[----:B------:R-:W-:Y:S01]  /*03a0*/  LOP3.LUT R5, RZ, R4, RZ, 0x33, !PT ;  /* 0x00000004ff057212 */ /* 0x000fe200078e33ff */
[----:B------:R-:W-:-:S04]  /*03b0*/  IMAD.HI.U32 R2, R3, R10, RZ ;  /* 0x0000000a03027227 */ /* 0x000fc800078e00ff */
[----:B------:R-:W-:Y:S01]  /*03c0*/  IMAD R2, R2, R15, R10 ;  /* 0x0000000f02027224 */ /* 0x000fe200078e020a */
[----:B------:R-:W-:-:S04]  /*03d0*/  IABS R10, R11 ;  /* 0x0000000b000a7213 */ /* 0x000fc80000000000 */
[----:B------:R-:W-:Y:S01]  /*03e0*/  ISETP.GT.U32.AND P0, PT, R17, R2, PT ;  /* 0x000000021100720c */ /* 0x000fe20003f04070 */
[----:B------:R-:W-:Y:S01]  /*03f0*/  IMAD.HI.U32 R6, R3, R10, RZ ;  /* 0x0000000a03067227 */ /* 0x000fe200078e00ff */
[----:B--2---:R-:W2:Y:S03]  /*0400*/  MUFU.RCP R7, R7 ;  /* 0x0000000700077308 */ /* 0x004ea60000001000 */
[----:B------:R-:W-:Y:S01]  /*0410*/  IMAD R8, R6, R15, R10 ;  /* 0x0000000f06087224 */ /* 0x000fe200078e020a */
[----:B------:R-:W-:-:S04]  /*0420*/  SHF.R.U32.HI R15, RZ, 0x2, R13 ;  /* 0x00000002ff0f7819 */ /* 0x000fc8000001160d */
[----:B------:R-:W-:Y:S02]  /*0430*/  ISETP.GT.U32.AND P1, PT, R17, R8, PT ;  /* 0x000000081100720c */ /* 0x000fe40003f24070 */
[----:B------:R-:W-:Y:S01]  /*0440*/  SGXT.U32 R15, R15, 0x6 ;  /* 0x000000060f0f781a */ /* 0x000fe20000000000 */
[----:B------:R-:W-:Y:S02]  /*0450*/  @!P0 IMAD.IADD R2, R2, 0x1, -R17 ;  /* 0x0000000102028824 */ /* 0x000fe400078e0a11 */
[----:B--2---:R-:W-:-:S03]  /*0460*/  VIADD R3, R7, 0xffffffe ;  /* 0x0ffffffe07037836 */ /* 0x004fc60000000000 */
[----:B------:R-:W-:-:S03]  /*0470*/  ISETP.GT.U32.AND P0, PT, R17, R2, PT ;  /* 0x000000021100720c */ /* 0x000fc60003f04070 */
[----:B------:R-:W2:Y:S02]  /*0480*/  F2I.FTZ.U32.TRUNC.NTZ R3, R3 ;  /* 0x0000000300037305 */ /* 0x000ea4000021f000 */
[----:B------:R-:W-:Y:S02]  /*0490*/  @!P1 IMAD.IADD R8, R8, 0x1, -R17 ;  /* 0x0000000108089824 */ /* 0x000fe400078e0a11 */
[----:B------:R-:W-:-:S06]  /*04a0*/  @!P1 VIADD R6, R6, 0x1 ;  /* 0x0000000106069836 */ /* 0x000fcc0000000000 */
[----:B------:R-:W-:Y:S01]  /*04b0*/  @!P0 IMAD.IADD R2, R2, 0x1, -R17 ;  /* 0x0000000102028824 */ /* 0x000fe200078e0a11 */
[----:B------:R-:W-:Y:S02]  /*04c0*/  ISETP.NE.AND P0, PT, R4, RZ, PT ;  /* 0x000000ff0400720c */ /* 0x000fe40003f05270 */
[----:B------:R-:W-:Y:S01]  /*04d0*/  LOP3.LUT R4, R11, R4, RZ, 0x3c, !PT ;  /* 0x000000040b047212 */ /* 0x000fe200078e3cff */
[----:B------:R-:W-:Y:S01]  /*04e0*/  @!P2 IMAD.MOV R2, RZ, RZ, -R2 ;  /* 0x000000ffff02a224 */ /* 0x000fe200078e0a02 */
[----:B------:R-:W-:Y:S02]  /*04f0*/  ISETP.GE.U32.AND P2, PT, R8, R17, PT ;  /* 0x000000110800720c */ /* 0x000fe40003f46070 */
[----:B------:R-:W-:Y:S02]  /*0500*/  ISETP.GE.AND P3, PT, R4, RZ, PT ;  /* 0x000000ff0400720c */ /* 0x000fe40003f66270 */
[----:B------:R-:W-:Y:S01]  /*0510*/  SEL R7, R5, R2, !P0 ;  /* 0x0000000205077207 */ /* 0x000fe20004000000 */
[----:B------:R-:W-:-:S04]  /*0520*/  IMAD.MOV.U32 R2, RZ, RZ, RZ ;  /* 0x000000ffff027224 */ /* 0x000fc800078e00ff */
[----:B------:R-:W-:Y:S02]  /*0530*/  IMAD.IADD R7, R0, 0x1, R7 ;  /* 0x0000000100077824 */ /* 0x000fe400078e0207 */
[--C-:B--2---:R-:W-:Y:S02]  /*0540*/  IMAD.MOV R0, RZ, RZ, -R3.reuse ;  /* 0x000000ffff007224 */ /* 0x104fe400078e0a03 */
[----:B------:R-:W-:Y:S02]  /*0550*/  IMAD.SHL.U32 R10, R7, 0x80, RZ ;  /* 0x00000080070a7824 */ /* 0x000fe400078e00ff */
[----:B------:R-:W-:Y:S02]  /*0560*/  IMAD R7, R0, R19, RZ ;  /* 0x0000001300077224 */ /* 0x000fe400078e02ff */
[----:B------:R-:W-:Y:S01]  /*0570*/  @P2 VIADD R6, R6, 0x1 ;  /* 0x0000000106062836 */ /* 0x000fe20000000000 */
[----:B------:R-:W-:Y:S01]  /*0580*/  LOP3.LUT R11, R10, R15, RZ, 0xfc, !PT ;  /* 0x0000000f0a0b7212 */ /* 0x000fe200078efcff */
[----:B------:R-:W-:Y:S01]  /*0590*/  IMAD.HI.U32 R2, R3, R7, R2 ;  /* 0x0000000703027227 */ /* 0x000fe200078e0002 */
[----:B------:R-:W-:-:S02]  /*05a0*/  LOP3.LUT R12, R10, 0x40, R15, 0xfe, !PT ;  /* 0x000000400a0c7812 */ /* 0x000fc400078efe0f */
[----:B------:R-:W-:Y:S01]  /*05b0*/  IABS R0, R11 ;  /* 0x0000000b00007213 */ /* 0x000fe20000000000 */
[----:B------:R-:W-:Y:S01]  /*05c0*/  @!P3 IMAD.MOV R6, RZ, RZ, -R6 ;  /* 0x000000ffff06b224 */ /* 0x000fe200078e0a06 */
[----:B------:R-:W-:-:S03]  /*05d0*/  IABS R8, R12 ;  /* 0x0000000c00087213 */ /* 0x000fc60000000000 */
[----:B------:R-:W-:Y:S02]  /*05e0*/  IMAD.MOV.U32 R3, RZ, RZ, R0 ;  /* 0x000000ffff037224 */ /* 0x000fe400078e0000 */
[----:B------:R-:W-:Y:S02]  /*05f0*/  IMAD.MOV.U32 R7, RZ, RZ, R8 ;  /* 0x000000ffff077224 */ /* 0x000fe400078e0008 */
[----:B------:R-:W-:-:S04]  /*0600*/  IMAD.HI.U32 R0, R2, R3, RZ ;  /* 0x0000000302007227 */ /* 0x000fc800078e00ff */
[----:B------:R-:W-:-:S04]  /*0610*/  IMAD.HI.U32 R2, R2, R7, RZ ;  /* 0x0000000702027227 */ /* 0x000fc800078e00ff */
[----:B------:R-:W-:Y:S02]  /*0620*/  IMAD.MOV R0, RZ, RZ, -R0 ;  /* 0x000000ffff007224 */ /* 0x000fe400078e0a00 */
[----:B------:R-:W-:Y:S02]  /*0630*/  IMAD.MOV R2, RZ, RZ, -R2 ;  /* 0x000000ffff027224 */ /* 0x000fe400078e0a02 */
[C---:B------:R-:W-:Y:S02]  /*0640*/  IMAD R0, R19.reuse, R0, R3 ;  /* 0x0000000013007224 */ /* 0x040fe400078e0203 */
[----:B------:R-:W-:Y:S01]  /*0650*/  IMAD R4, R19, R2, R7 ;  /* 0x0000000213047224 */ /* 0x000fe200078e0207 */
[----:B------:R-:W-:Y:S02]  /*0660*/  SEL R7, R5, R6, !P0 ;  /* 0x0000000605077207 */ /* 0x000fe40004000000 */
[C---:B------:R-:W-:Y:S02]  /*0670*/  ISETP.GT.U32.AND P1, PT, R19.reuse, R0, PT ;  /* 0x000000001300720c */ /* 0x040fe40003f24070 */
[----:B------:R-:W-:Y:S01]  /*0680*/  ISETP.GT.U32.AND P2, PT, R19, R4, PT ;  /* 0x000000041300720c */ /* 0x000fe20003f44070 */
[----:B------:R-:W-:Y:S01]  /*0690*/  IMAD.SHL.U32 R7, R7, 0x40, RZ ;  /* 0x0000004007077824 */ /* 0x000fe200078e00ff */
[----:B------:R-:W-:-:S02]  /*06a0*/  ISETP.GE.AND P0, PT, R11, RZ, PT ;  /* 0x000000ff0b00720c */ /* 0x000fc40003f06270 */
[----:B------:R-:W-:Y:S02]  /*06b0*/  LOP3.LUT R6, RZ, R9, RZ, 0x33, !PT ;  /* 0x00000009ff067212 */ /* 0x000fe400078e33ff */
[----:B------:R-:W-:-:S05]  /*06c0*/  LOP3.LUT R17, R7, R15, RZ, 0xfc, !PT ;  /* 0x0000000f07117212 */ /* 0x000fca00078efcff */
[--C-:B------:R-:W-:Y:S01]  /*06d0*/  @!P1 IMAD.IADD R0, R0, 0x1, -R19.reuse ;  /* 0x0000000100009824 */ /* 0x100fe200078e0a13 */
[----:B------:R-:W-:Y:S01]  /*06e0*/  ISETP.GE.AND P1, PT, R12, RZ, PT ;  /* 0x000000ff0c00720c */ /* 0x000fe20003f26270 */
[----:B------:R-:W-:Y:S01]  /*06f0*/  @!P2 IMAD.IADD R4, R4, 0x1, -R19 ;  /* 0x000000010404a824 */ /* 0x000fe200078e0a13 */
[----:B------:R-:W-:Y:S01]  /*0700*/  LOP3.LUT R12, R15, 0x40, RZ, 0xfc, !PT ;  /* 0x000000400f0c7812 */ /* 0x000fe200078efcff */
[----:B------:R-:W-:Y:S01]  /*0710*/  IMAD.HI R2, R17, 0x2aaaaaab, RZ ;  /* 0x2aaaaaab11027827 */ /* 0x000fe200078e02ff */
[C---:B------:R-:W-:Y:S02]  /*0720*/  ISETP.GT.U32.AND P2, PT, R19.reuse, R0, PT ;  /* 0x000000001300720c */ /* 0x040fe40003f44070 */
[----:B------:R-:W-:Y:S02]  /*0730*/  ISETP.GT.U32.AND P3, PT, R19, R4, PT ;  /* 0x000000041300720c */ /* 0x000fe40003f64070 */
[----:B------:R-:W-:-:S04]  /*0740*/  SHF.R.U32.HI R3, RZ, 0x1f, R2 ;  /* 0x0000001fff037819 */ /* 0x000fc80000011602 */
[----:B------:R-:W-:Y:S02]  /*0750*/  LEA.HI R8, R2, R3, RZ, 0x17 ;  /* 0x0000000302087211 */ /* 0x000fe400078fb8ff */
[----:B------:R-:W2:Y:S03]  /*0760*/  LDC.64 R2, c[0x0][0x210] ;  /* 0x00008400ff027b82 */ /* 0x000ea60000000a00 */
[--C-:B------:R-:W-:Y:S01]  /*0770*/  @!P2 IMAD.IADD R0, R0, 0x1, -R19.reuse ;  /* 0x000000010000a824 */ /* 0x100fe200078e0a13 */
[----:B------:R-:W-:Y:S01]  /*0780*/  ISETP.NE.AND P2, PT, R9, RZ, PT ;  /* 0x000000ff0900720c */ /* 0x000fe20003f45270 */
[----:B------:R-:W-:Y:S02]  /*0790*/  @!P3 IMAD.IADD R4, R4, 0x1, -R19 ;  /* 0x000000010404b824 */ /* 0x000fe400078e0a13 */
[----:B------:R-:W-:Y:S02]  /*07a0*/  IMAD.MOV.U32 R5, RZ, RZ, R0 ;  /* 0x000000ffff057224 */ /* 0x000fe400078e0000 */
[----:B------:R-:W-:-:S02]  /*07b0*/  IMAD.MOV.U32 R11, RZ, RZ, R4 ;  /* 0x000000ffff0b7224 */ /* 0x000fc400078e0004 */
[----:B------:R-:W-:Y:S02]  /*07c0*/  IMAD.SHL.U32 R0, R13, 0x8, RZ ;  /* 0x000000080d007824 */ /* 0x000fe400078e00ff */
[----:B------:R-:W-:Y:S02]  /*07d0*/  @!P0 IMAD.MOV R5, RZ, RZ, -R5 ;  /* 0x000000ffff058224 */ /* 0x000fe400078e0a05 */
[----:B------:R-:W-:Y:S01]  /*07e0*/  @!P1 IMAD.MOV R11, RZ, RZ, -R11 ;  /* 0x000000ffff0b9224 */ /* 0x000fe200078e0a0b */
[----:B------:R-:W-:Y:S01]  /*07f0*/  LOP3.LUT R4, R0, 0x18, RZ, 0xc0, !PT ;  /* 0x0000001800047812 */ /* 0x000fe200078ec0ff */
[----:B------:R-:W-:Y:S01]  /*0800*/  IMAD R17, R8, -0xc00, R17 ;  /* 0xfffff40008117824 */ /* 0x000fe200078e0211 */
[C---:B------:R-:W-:Y:S02]  /*0810*/  SEL R5, R6.reuse, R5, !P2 ;  /* 0x0000000506057207 */ /* 0x040fe40005000000 */
[----:B------:R-:W-:Y:S01]  /*0820*/  SEL R11, R6, R11, !P2 ;  /* 0x0000000b060b7207 */ /* 0x000fe20005000000 */
[----:B------:R-:W-:-:S02]  /*0830*/  IMAD R19, R17, 0x1000, R4 ;  /* 0x0000100011137824 */ /* 0x000fc400078e0204 */
[--C-:B------:R-:W-:Y:S01]  /*0840*/  IMAD R17, R5, 0x1000, R4.reuse ;  /* 0x0000100005117824 */ /* 0x100fe200078e0204 */
[----:B------:R-:W-:Y:S01]  /*0850*/  SHF.R.U32.HI R5, RZ, 0x3, R13 ;  /* 0x00000003ff057819 */ /* 0x000fe2000001160d */
[----:B------:R-:W-:Y:S01]  /*0860*/  IMAD R11, R11, 0x1000, R4 ;  /* 0x000010000b0b7824 */ /* 0x000fe200078e0204 */
[----:B------:R-:W-:Y:S01]  /*0870*/  LOP3.LUT R4, R0, 0x18, R13, 0x48, !PT ;  /* 0x0000001800047812 */ /* 0x000fe200078e480d */
[----:B-1---5:R-:W-:Y:S01]  /*0880*/  IMAD.WIDE R22, R19, 0x2, R22 ;  /* 0x0000000213167825 */ /* 0x022fe200078e0216 */
[----:B------:R-:W-:-:S03]  /*0890*/  SGXT.U32 R5, R5, 0x5 ;  /* 0x000000050505781a */ /* 0x000fc60000000000 */
[--C-:B------:R-:W-:Y:S01]  /*08a0*/  IMAD R8, R15, 0x20, R4.reuse ;  /* 0x000000200f087824 */ /* 0x100fe200078e0204 */
[----:B------:R-:W-:Y:S01]  /*08b0*/  LOP3.LUT R6, R5, R10, RZ, 0xfc, !PT ;  /* 0x0000000a05067212 */ /* 0x000fe200078efcff */
[----:B------:R-:W-:Y:S01]  /*08c0*/  IMAD R12, R12, 0x20, R4 ;  /* 0x000000200c0c7824 */ /* 0x000fe200078e0204 */
[----:B------:R-:W-:Y:S01]  /*08d0*/  IADD3 R14, P0, R22, 0xc0, RZ ;  /* 0x000000c0160e7810 */ /* 0x000fe20007f1e0ff */
[--C-:B--2---:R-:W-:Y:S01]  /*08e0*/  IMAD.WIDE R4, R17, 0x2, R2.reuse ;  /* 0x0000000211047825 */ /* 0x104fe200078e0202 */
[----:B------:R-:W-:Y:S02]  /*08f0*/  LEA R15, R8, UR6, 0x1 ;  /* 0x00000006080f7c11 */ /* 0x000fe4000f8e08ff */
[----:B------:R-:W-:Y:S01]  /*0900*/  LEA R17, R12, UR6, 0x1 ;  /* 0x000000060c117c11 */ /* 0x000fe2000f8e08ff */
[----:B------:R-:W-:Y:S01]  /*0910*/  IMAD.WIDE R10, R11, 0x2, R2 ;  /* 0x000000020b0a7825 */ /* 0x000fe200078e0202 */
[----:B------:R-:W-:Y:S01]  /*0920*/  IADD3 R2, P2, R4, 0xc0, RZ ;  /* 0x000000c004027810 */ /* 0x000fe20007f5e0ff */
[----:B------:R-:W-:Y:S01]  /*0930*/  @!PT LDS RZ, [RZ] ;  /* 0x00000000fffff984 */ /* 0x000fe20000000800 */
[----:B------:R-:W-:Y:S01]  /*0940*/  @!PT LDS RZ, [RZ] ;  /* 0x00000000fffff984 */ /* 0x000fe20000000800 */
[----:B------:R-:W-:Y:S01]  /*0950*/  @!PT LDS RZ, [RZ] ;  /* 0x00000000fffff984 */ /* 0x000fe20000000800 */
[----:B------:R-:W-:Y:S02]  /*0960*/  LDGSTS.E.BYPASS.128 [R15], desc[UR18][R4.64] ;  /* 0x00000000040f7fae */ /* 0x000fe4000b901c52 */
[----:B------:R-:W-:Y:S01]  /*0970*/  IMAD.X R21, RZ, RZ, R23, P0 ;  /* 0x000000ffff157224 */ /* 0x000fe200000e0617 */
[----:B------:R-:W-:Y:S01]  /*0980*/  IADD3 R16, P1, R10, 0xc0, RZ ;  /* 0x000000c00a107810 */ /* 0x000fe20007f3e0ff */
[----:B------:R-:W-:Y:S01]  /*0990*/  LDGSTS.E.BYPASS.128 [R17], desc[UR18][R10.64] ;  /* 0x000000000a117fae */ /* 0x000fe2000b901c52 */
[----:B------:R-:W-:-:S03]  /*09a0*/  IMAD.X R3, RZ, RZ, R5, P2 ;  /* 0x000000ffff037224 */ /* 0x000fc600010e0605 */
[----:B------:R-:W0:Y:S01]  /*09b0*/  LDGDEPBAR ;  /* 0x00000000000079af */ /* 0x000e220000000000 */
[----:B------:R-:W-:-:S03]  /*09c0*/  IMAD.X R19, RZ, RZ, R11, P1 ;  /* 0x000000ffff137224 */ /* 0x000fc600008e060b */
[----:B------:R-:W-:Y:S04]  /*09d0*/  LDGSTS.E.BYPASS.128 [R15+0x8000], desc[UR18][R22.64] ;  /* 0x08000000160f7fae */ /* 0x000fe8000b901c52 */
[----:B------:R-:W0:Y:S01]  /*09e0*/  LDGDEPBAR ;  /* 0x00000000000079af */ /* 0x000e220000000000 */
[----:B------:R-:W-:Y:S06]  /*09f0*/  BAR.SYNC.DEFER_BLOCKING 0x0 ;  /* 0x0000000000007b1d */ /* 0x000fec0000010000 */
[----:B------:R-:W-:Y:S01]  /*0a00*/  @!PT LDS RZ, [RZ] ;  /* 0x00000000fffff984 */ /* 0x000fe20000000800 */
[----:B------:R-:W-:Y:S01]  /*0a10*/  @!PT LDS RZ, [RZ] ;  /* 0x00000000fffff984 */ /* 0x000fe20000000800 */
[----:B------:R-:W-:Y:S01]  /*0a20*/  @!PT LDS RZ, [RZ] ;  /* 0x00000000fffff984 */ /* 0x000fe20000000800 */
[----:B------:R-:W-:Y:S04]  /*0a30*/  LDGSTS.E.BYPASS.128 [R15+0x2000], desc[UR18][R4.64+0x40] ;  /* 0x02000040040f7fae */ /* 0x000fe8000b901c52 */
[----:B------:R-:W-:Y:S04]  /*0a40*/  LDGSTS.E.BYPASS.128 [R17+0x2000], desc[UR18][R10.64+0x40] ;  /* 0x020000400a117fae */ /* 0x000fe8000b901c52 */
[----:B------:R-:W0:Y:S04]  /*0a50*/  LDGDEPBAR ;  /* 0x00000000000079af */ /* 0x000e280000000000 */
[----:B------:R-:W-:Y:S04]  /*0a60*/  LDGSTS.E.BYPASS.128 [R15+0x9000], desc[UR18][R22.64+0x40] ;  /* 0x09000040160f7fae */ /* 0x000fe8000b901c52 */
[----:B------:R-:W0:Y:S01]  /*0a70*/  LDGDEPBAR ;  /* 0x00000000000079af */ /* 0x000e220000000000 */
[----:B------:R-:W-:Y:S06]  /*0a80*/  BAR.SYNC.DEFER_BLOCKING 0x0 ;  /* 0x0000000000007b1d */ /* 0x000fec0000010000 */
[----:B------:R-:W-:Y:S01]  /*0a90*/  @!PT LDS RZ, [RZ] ;  /* 0x00000000fffff984 */ /* 0x000fe20000000800 */
[----:B------:R-:W-:Y:S01]  /*0aa0*/  @!PT LDS RZ, [RZ] ;  /* 0x00000000fffff984 */ /* 0x000fe20000000800 */
[----:B------:R-:W-:Y:S01]  /*0ab0*/  @!PT LDS RZ, [RZ] ;  /* 0x00000000fffff984 */ /* 0x000fe20000000800 */
[----:B------:R-:W-:Y:S04]  /*0ac0*/  LDGSTS.E.BYPASS.128 [R15+0x4000], desc[UR18][R4.64+0x80] ;  /* 0x04000080040f7fae */ /* 0x000fe8000b901c52 */
[----:B------:R1:W-:Y:S04]  /*0ad0*/  LDGSTS.E.BYPASS.128 [R17+0x4000], desc[UR18][R10.64+0x80] ;  /* 0x040000800a117fae */ /* 0x0003e8000b901c52 */
[----:B------:R-:W0:Y:S04]  /*0ae0*/  LDGDEPBAR ;  /* 0x00000000000079af */ /* 0x000e280000000000 */
[----:B------:R2:W-:Y:S04]  /*0af0*/  LDGSTS.E.BYPASS.128 [R15+0xa000], desc[UR18][R22.64+0x80] ;  /* 0x0a000080160f7fae */ /* 0x0005e8000b901c52 */
[----:B------:R-:W0:Y:S01]  /*0b00*/  LDGDEPBAR ;  /* 0x00000000000079af */ /* 0x000e220000000000 */
[----:B-1----:R-:W-:-:S02]  /*0b10*/  SHF.R.U32.HI R17, RZ, 0x3, R13 ;  /* 0x00000003ff117819 */ /* 0x002fc4000001160d */
[----:B--2---:R-:W-:-:S07]  /*0b20*/  LOP3.LUT R23, R18, 0x7fffffc, RZ, 0xc0, !PT ;  /* 0x07fffffc12177812 */ /* 0x004fce00078ec0ff */
.L_x_0:
[----:B------:R-:W1:Y:S01]  /*0b30*/  SHFL.IDX PT, R4, R23, RZ, 0x1f ;  /* 0x00001fff17047589 */ /* 0x000e6200000e0000 */
[----:B------:R-:W-:Y:S01]  /*0b40*/  UIADD3 UR4, UR4, 0x1, URZ ;  /* 0x0000000104047890 */ /* 0x000fe2000fffe03f */
[----:B------:R-:W-:-:S04]  /*0b50*/  DEPBAR.LE SB0, 0x4 ;  /* 0x000081000000791a */ /* 0x000fc80000000000 */
[----:B------:R-:W-:Y:S01]  /*0b60*/  UISETP.GE.AND UP0, UPT, UR4, 0x4, UPT ;  /* 0x000000040400788c */ /* 0x000fe2000bf06270 */
[----:B------:R-:W-:Y:S01]  /*0b70*/  BAR.SYNC.DEFER_BLOCKING 0x0 ;  /* 0x0000000000007b1d */ /* 0x000fe20000010000 */
[----:B------:R-:W-:Y:S02]  /*0b80*/  VIADD R56, R56, 0x1 ;  /* 0x0000000138387836 */ /* 0x000fe40000000000 */
[----:B------:R-:W-:Y:S01]  /*0b90*/  USEL UR16, UR4, URZ, !UP0 ;  /* 0x0000003f04107287 */ /* 0x000fe2000c000000 */
[----:B------:R-:W-:Y:S02]  /*0ba0*/  IMAD.MOV.U32 R10, RZ, RZ, R14 ;  /* 0x000000ffff0a7224 */ /* 0x000fe400078e000e */
[----:B------:R-:W-:Y:S01]  /*0bb0*/  UMOV UR11, 0x80000020 ;  /* 0x80000020000b7882 */ /* 0x000fe20000000000 */
[----:B------:R-:W-:Y:S01]  /*0bc0*/  ULEA UR4, UR16, UR6, 0xd ;  /* 0x0000000610047291 */ /* 0x000fe2000f8e683f */
[----:B------:R-:W-:Y:S01]  /*0bd0*/  ISETP.GE.AND P1, PT, R56, 0x4, PT ;  /* 0x000000043800780c */ /* 0x000fe20003f26270 */
[----:B------:R-:W-:-:S02]  /*0be0*/  VIADD R14, R20, 0x40 ;  /* 0x00000040140e7836 */ /* 0x000fc40000000000 */
[----:B------:R-:W-:Y:S01]  /*0bf0*/  USHF.R.U32.HI UR4, URZ, 0x4, UR4 ;  /* 0x000000043f047899 */ /* 0x000fe20008011604 */
[----:B------:R-:W-:-:S03]  /*0c00*/  SEL R56, R56, RZ, !P1 ;  /* 0x000000ff38387207 */ /* 0x000fc60004800000 */
[----:B------:R-:W-:Y:S01]  /*0c10*/  ULOP3.LUT UR4, UR4, 0x3fff, URZ, 0xc0, !UPT ;  /* 0x00003fff04047892 */ /* 0x000fe2000f8ec03f */
[----:B------:R-:W-:Y:S02]  /*0c20*/  LEA R5, R56, UR6, 0xd ;  /* 0x0000000638057c11 */ /* 0x000fe4000f8e68ff */
[----:B-1----:R-:W-:Y:S01]  /*0c30*/  R2UR UR5, R4 ;  /* 0x00000000040572ca */ /* 0x002fe200000e0000 */
[----:B------:R-:W-:Y:S02]  /*0c40*/  VIADD R4, R20, 0x20 ;  /* 0x0000002014047836 */ /* 0x000fe40000000000 */
[--C-:B------:R-:W-:Y:S02]  /*0c50*/  IMAD R11, R8, 0x2, R5.reuse ;  /* 0x00000002080b7824 */ /* 0x100fe400078e0205 */
[----:B------:R-:W-:Y:S01]  /*0c60*/  IMAD R57, R12, 0x2, R5 ;  /* 0x000000020c397824 */ /* 0x000fe200078e0205 */
[----:B------:R-:W-:Y:S01]  /*0c70*/  WARPGROUP.ARRIVE ;  /* 0x00000000000079c5 */ /* 0x000fe20000000000 */
[----:B------:R-:W-:Y:S01]  /*0c80*/  ISETP.GE.U32.AND P0, PT, R4, 0xfa0, PT ;  /* 0x00000fa00400780c */ /* 0x000fe20003f06070 */
[----:B------:R-:W-:-:S02]  /*0c90*/  IMAD.MOV.U32 R4, RZ, RZ, R16 ;  /* 0x000000ffff047224 */ /* 0x000fc400078e0010 */
[----:B------:R-:W-:Y:S02]  /*0ca0*/  IMAD.MOV.U32 R5, RZ, RZ, R19 ;  /* 0x000000ffff057224 */ /* 0x000fe400078e0013 */
[C---:B------:R-:W-:Y:S01]  /*0cb0*/  IMAD R19, R56.reuse, 0x1000, R15 ;  /* 0x0000100038137824 */ /* 0x040fe200078e020f */
[----:B------:R-:W-:Y:S01]  /*0cc0*/  USHF.L.U32 UR7, UR5, 0x6, URZ ;  /* 0x0000000605077899 */ /* 0x000fe2000800063f */
[----:B------:R-:W-:Y:S01]  /*0cd0*/  VIADD R56, R56, 0x1 ;  /* 0x0000000138387836 */ /* 0x000fe20000000000 */
[----:B------:R-:W-:Y:S02]  /*0ce0*/  ULEA UR5, UR16, UR6, 0xc ;  /* 0x0000000610057291 */ /* 0x000fe4000f8e603f */
[----:B------:R-:W-:Y:S02]  /*0cf0*/  ULOP3.LUT UR7, UR7, 0x1c0, URZ, 0xc0, !UPT ;  /* 0x000001c007077892 */ /* 0x000fe4000f8ec03f */
[----:B------:R-:W-:Y:S01]  /*0d00*/  UIADD3 UR5, UR5, 0x8000, URZ ;  /* 0x0000800005057890 */ /* 0x000fe2000fffe03f */
[----:B------:R-:W-:Y:S01]  /*0d10*/  ISETP.GE.AND P1, PT, R56, 0x4, PT ;  /* 0x000000043800780c */ /* 0x000fe20003f26270 */
[----:B------:R-:W-:-:S02]  /*0d20*/  UIADD3 UR12, UP0, UR7, UR4, URZ ;  /* 0x00000004070c7290 */ /* 0x000fc4000ff1e03f */
[----:B------:R-:W-:Y:S01]  /*0d30*/  USHF.R.U32.HI UR5, URZ, 0x4, UR5 ;  /* 0x000000043f057899 */ /* 0x000fe20008011605 */
[----:B------:R-:W-:Y:S01]  /*0d40*/  SEL R56, R56, RZ, !P1 ;  /* 0x000000ff38387207 */ /* 0x000fe20004800000 */
[----:B------:R-:W-:Y:S02]  /*0d50*/  UIADD3.X UR13, URZ, URZ, URZ, UP0, !UPT ;  /* 0x0000003f3f0d7290 */ /* 0x000fe400087fe43f */
[----:B------:R-:W-:Y:S02]  /*0d60*/  ULOP3.LUT UR4, UR5, 0x3fff, URZ, 0xc0, !UPT ;  /* 0x00003fff05047892 */ /* 0x000fe4000f8ec03f */
[----:B------:R-:W-:Y:S02]  /*0d70*/  ULOP3.LUT UR8, UR12, 0x2000000, URZ, 0xfc, !UPT ;  /* 0x020000000c087892 */ /* 0x000fe4000f8efc3f */
[----:B------:R-:W-:Y:S02]  /*0d80*/  ULOP3.LUT UR10, UR4, 0x1000000, URZ, 0xfc, !UPT ;  /* 0x01000000040a7892 */ /* 0x000fe4000f8efc3f */
[----:B------:R-:W-:Y:S01]  /*0d90*/  ULOP3.LUT UR9, UR13, 0x80000020, URZ, 0xfc, !UPT ;  /* 0x800000200d097892 */ /* 0x000fe2000f8efc3f */
[----:B------:R-:W-:Y:S01]  /*0da0*/  UMOV UR5, URZ ;  /* 0x0000003f00057c82 */ /* 0x000fe20008000000 */
[----:B------:R-:W-:-:S04]  /*0db0*/  UIADD3 UR16, UR16, 0x1, URZ ;  /* 0x0000000110107890 */ /* 0x000fc8000fffe03f */
[----:B------:R-:W-:-:S03]  /*0dc0*/  UISETP.GE.AND UP0, UPT, UR16, 0x4, UPT ;  /* 0x000000041000788c */ /* 0x000fc6000bf06270 */
[----:B------:R-:W-:Y:S01]  /*0dd0*/  HGMMA.64x64x16.F32.BF16 R24, gdesc[UR8], R24 ;  /* 0x00e00000081879f0 */ /* 0x000fe20008701818 */
[----:B------:R-:W-:Y:S01]  /*0de0*/  UMOV UR8, 0x2000002 ;  /* 0x0200000200087882 */ /* 0x000fe20000000000 */
[----:B------:R-:W-:Y:S01]  /*0df0*/  UMOV UR9, 0x80000020 ;  /* 0x8000002000097882 */ /* 0x000fe20000000000 */
[----:B------:R-:W-:Y:S01]  /*0e00*/  UMOV UR10, 0x1000002 ;  /* 0x01000002000a7882 */ /* 0x000fe20000000000 */
[----:B------:R-:W-:Y:S01]  /*0e10*/  UMOV UR11, 0x80000020 ;  /* 0x80000020000b7882 */ /* 0x000fe20000000000 */
[----:B------:R-:W-:Y:S02]  /*0e20*/  UIADD3.64 UR12, UR12, UR8, URZ ;  /* 0x000000080c0c7297 */ /* 0x000fe4000fffe03f */
[----:B------:R-:W-:Y:S02]  /*0e30*/  UIADD3.64 UR14, UR4, UR10, URZ ;  /* 0x0000000a040e7297 */ /* 0x000fe4000fffe03f */
[----:B------:R-:W-:-:S04]  /*0e40*/  USEL UR20, UR16, URZ, !UP0 ;  /* 0x0000003f10147287 */ /* 0x000fc8000c000000 */
[----:B------:R-:W-:Y:S02]  /*0e50*/  ULEA UR4, UR20, UR6, 0xd ;  /* 0x0000000614047291 */ /* 0x000fe4000f8e683f */
[----:B------:R-:W-:Y:S02]  /*0e60*/  ULEA UR5, UR20, UR6, 0xc ;  /* 0x0000000614057291 */ /* 0x000fe4000f8e603f */
[----:B------:R-:W-:Y:S02]  /*0e70*/  USHF.R.U32.HI UR4, URZ, 0x4, UR4 ;  /* 0x000000043f047899 */ /* 0x000fe40008011604 */
[----:B------:R-:W-:Y:S02]  /*0e80*/  UIADD3 UR5, UR5, 0x8000, URZ ;  /* 0x0000800005057890 */ /* 0x000fe4000fffe03f */
[----:B------:R-:W-:Y:S02]  /*0e90*/  ULOP3.LUT UR4, UR4, 0x3fff, URZ, 0xc0, !UPT ;  /* 0x00003fff04047892 */ /* 0x000fe4000f8ec03f */
[----:B------:R-:W-:-:S02]  /*0ea0*/  USHF.R.U32.HI UR5, URZ, 0x4, UR5 ;  /* 0x000000043f057899 */ /* 0x000fc40008011605 */
[----:B------:R-:W-:Y:S02]  /*0eb0*/  UIADD3 UR16, UP0, UR7, UR4, URZ ;  /* 0x0000000407107290 */ /* 0x000fe4000ff1e03f */
[----:B------:R-:W-:Y:S02]  /*0ec0*/  ULOP3.LUT UR4, UR5, 0x3fff, URZ, 0xc0, !UPT ;  /* 0x00003fff05047892 */ /* 0x000fe4000f8ec03f */
[----:B------:R-:W-:Y:S01]  /*0ed0*/  UIADD3.X UR17, URZ, URZ, URZ, UP0, !UPT ;  /* 0x0000003f3f117290 */ /* 0x000fe200087fe43f */
[----:B------:R-:W-:Y:S01]  /*0ee0*/  UMOV UR5, URZ ;  /* 0x0000003f00057c82 */ /* 0x000fe20008000000 */
[----:B------:R-:W-:-:S04]  /*0ef0*/  UIADD3 UR20, UR20, 0x1, URZ ;  /* 0x0000000114147890 */ /* 0x000fc8000fffe03f */
[----:B------:R-:W-:-:S04]  /*0f00*/  UISETP.GE.AND UP0, UPT, UR20, 0x4, UPT ;  /* 0x000000041400788c */ /* 0x000fc8000bf06270 */
[----:B------:R-:W-:Y:S01]  /*0f10*/  USEL UR20, UR20, URZ, !UP0 ;  /* 0x0000003f14147287 */ /* 0x000fe2000c000000 */
[----:B------:R-:W-:Y:S01]  /*0f20*/  HGMMA.64x64x16.F32.BF16 R24, gdesc[UR12], R24, gsb0 ;  /* 0x00e000000c1879f0 */ /* 0x000fe20008001818 */
[----:B------:R-:W-:Y:S02]  /*0f30*/  ULOP3.LUT UR12, UR16, 0x2000000, URZ, 0xfc, !UPT ;  /* 0x02000000100c7892 */ /* 0x000fe4000f8efc3f */
[----:B------:R-:W-:Y:S02]  /*0f40*/  ULOP3.LUT UR14, UR4, 0x1000000, URZ, 0xfc, !UPT ;  /* 0x01000000040e7892 */ /* 0x000fe4000f8efc3f */
[----:B------:R-:W-:Y:S01]  /*0f50*/  ULOP3.LUT UR13, UR17, 0x80000020, URZ, 0xfc, !UPT ;  /* 0x80000020110d7892 */ /* 0x000fe2000f8efc3f */
[----:B------:R-:W-:Y:S01]  /*0f60*/  UMOV UR15, 0x80000020 ;  /* 0x80000020000f7882 */ /* 0x000fe20000000000 */
[----:B------:R-:W-:Y:S02]  /*0f70*/  WARPGROUP.DEPBAR.LE gsb0, 0x1 ;  /* 0x00008000000079c5 */ /* 0x000fe40000010100 */
[----:B------:R-:W-:Y:S06]  /*0f80*/  BAR.SYNC.DEFER_BLOCKING 0x0 ;  /* 0x0000000000007b1d */ /* 0x000fec0000010000 */
[----:B------:R-:W-:Y:S01]  /*0f90*/  @!PT LDS RZ, [RZ] ;  /* 0x00000000fffff984 */ /* 0x000fe20000000800 */
[----:B------:R-:W-:Y:S01]  /*0fa0*/  @!PT LDS RZ, [RZ] ;  /* 0x00000000fffff984 */ /* 0x000fe20000000800 */
[----:B------:R-:W-:Y:S01]  /*0fb0*/  @!PT LDS RZ, [RZ] ;  /* 0x00000000fffff984 */ /* 0x000fe20000000800 */
[----:B------:R1:W-:Y:S04]  /*0fc0*/  LDGSTS.E.BYPASS.128 [R11], desc[UR18][R2.64], !P0 ;  /* 0x00000000020b7fae */ /* 0x0003e8000c101c52 */
[----:B------:R2:W-:Y:S04]  /*0fd0*/  LDGSTS.E.BYPASS.128 [R57], desc[UR18][R4.64], !P0 ;  /* 0x0000000004397fae */ /* 0x0005e8000c101c52 */
[----:B------:R-:W0:Y:S01]  /*0fe0*/  LDGDEPBAR ;  /* 0x00000000000079af */ /* 0x000e220000000000 */
[----:B-1----:R-:W-:-:S02]  /*0ff0*/  IMAD.MOV.U32 R11, RZ, RZ, R21 ;  /* 0x000000ffff0b7224 */ /* 0x002fc400078e0015 */
[----:B--2---:R-:W-:-:S03]  /*1000*/  IMAD R57, R56, 0x1000, R15 ;  /* 0x0000100038397824 */ /* 0x004fc600078e020f */
[----:B------:R1:W-:Y:S01]  /*1010*/  LDGSTS.E.BYPASS.128 [R19+0x8000], desc[UR18][R10.64], !P0 ;  /* 0x080000000a137fae */ /* 0x0003e2000c101c52 */
[----:B------:R-:W-:Y:S01]  /*1020*/  ISETP.GE.U32.AND P0, PT, R14, 0xfa0, PT ;  /* 0x00000fa00e00780c */ /* 0x000fe20003f06070 */
[C---:B------:R-:W-:Y:S02]  /*1030*/  VIADD R14, R20.reuse, 0x60 ;  /* 0x00000060140e7836 */ /* 0x040fe40000000000 */
[----:B------:R-:W0:Y:S01]  /*1040*/  LDGDEPBAR ;  /* 0x00000000000079af */ /* 0x000e220000000000 */
[----:B------:R-:W-:Y:S01]  /*1050*/  VIADD R20, R20, 0x80 ;  /* 0x0000008014147836 */ /* 0x000fe20000000000 */
[C---:B-1----:R-:W-:Y:S01]  /*1060*/  LEA R19, R56.reuse, UR6, 0xd ;  /* 0x0000000638137c11 */ /* 0x042fe2000f8e68ff */
[----:B------:R-:W-:-:S04]  /*1070*/  VIADD R56, R56, 0x1 ;  /* 0x0000000138387836 */ /* 0x000fc80000000000 */
[--C-:B------:R-:W-:Y:S01]  /*1080*/  IMAD R21, R8, 0x2, R19.reuse ;  /* 0x0000000208157824 */ /* 0x100fe200078e0213 */
[----:B------:R-:W-:Y:S01]  /*1090*/  ISETP.GE.AND P1, PT, R56, 0x4, PT ;  /* 0x000000043800780c */ /* 0x000fe20003f26270 */
[----:B------:R-:W-:-:S03]  /*10a0*/  IMAD R19, R12, 0x2, R19 ;  /* 0x000000020c137824 */ /* 0x000fc600078e0213 */
[----:B------:R-:W-:Y:S01]  /*10b0*/  SEL R22, R56, RZ, !P1 ;  /* 0x000000ff38167207 */ /* 0x000fe20004800000 */
[----:B------:R-:W-:-:S04]  /*10c0*/  DEPBAR.LE SB0, 0x4 ;  /* 0x000081000000791a */ /* 0x000fc80000000000 */
[----:B------:R-:W-:Y:S06]  /*10d0*/  BAR.SYNC.DEFER_BLOCKING 0x0 ;  /* 0x0000000000007b1d */ /* 0x000fec0000010000 */
[----:B------:R-:W-:-:S06]  /*10e0*/  WARPGROUP.ARRIVE ;  /* 0x00000000000079c5 */ /* 0x000fcc0000000000 */
[----:B------:R-:W-:Y:S01]  /*10f0*/  HGMMA.64x64x16.F32.BF16 R24, gdesc[UR12], R24 ;  /* 0x00e000000c1879f0 */ /* 0x000fe20008701818 */
[----:B------:R-:W-:Y:S02]  /*1100*/  UIADD3.64 UR14, UR4, UR10, URZ ;  /* 0x0000000a040e7297 */ /* 0x000fe4000fffe03f */
[----:B------:R-:W-:Y:S02]  /*1110*/  UIADD3.64 UR12, UR16, UR8, URZ ;  /* 0x00000008100c7297 */ /* 0x000fe4000fffe03f */
[----:B------:R-:W-:Y:S02]  /*1120*/  ULEA UR4, UR20, UR6, 0xd ;  /* 0x0000000614047291 */ /* 0x000fe4000f8e683f */
[----:B------:R-:W-:Y:S02]  /*1130*/  ULEA UR5, UR20, UR6, 0xc ;  /* 0x0000000614057291 */ /* 0x000fe4000f8e603f */
[----:B------:R-:W-:Y:S02]  /*1140*/  USHF.R.U32.HI UR4, URZ, 0x4, UR4 ;  /* 0x000000043f047899 */ /* 0x000fe40008011604 */
[----:B------:R-:W-:-:S02]  /*1150*/  UIADD3 UR5, UR5, 0x8000, URZ ;  /* 0x0000800005057890 */ /* 0x000fc4000fffe03f */
[----:B------:R-:W-:Y:S02]  /*1160*/  ULOP3.LUT UR4, UR4, 0x3fff, URZ, 0xc0, !UPT ;  /* 0x00003fff04047892 */ /* 0x000fe4000f8ec03f */
[----:B------:R-:W-:Y:S02]  /*1170*/  USHF.R.U32.HI UR5, URZ, 0x4, UR5 ;  /* 0x000000043f057899 */ /* 0x000fe40008011605 */
[----:B------:R-:W-:Y:S02]  /*1180*/  UIADD3 UR16, UP0, UR7, UR4, URZ ;  /* 0x0000000407107290 */ /* 0x000fe4000ff1e03f */
[----:B------:R-:W-:Y:S02]  /*1190*/  ULOP3.LUT UR4, UR5, 0x3fff, URZ, 0xc0, !UPT ;  /* 0x00003fff05047892 */ /* 0x000fe4000f8ec03f */
[----:B------:R-:W-:Y:S01]  /*11a0*/  UIADD3.X UR17, URZ, URZ, URZ, UP0, !UPT ;  /* 0x0000003f3f117290 */ /* 0x000fe200087fe43f */
[----:B------:R-:W-:Y:S01]  /*11b0*/  UMOV UR5, URZ ;  /* 0x0000003f00057c82 */ /* 0x000fe20008000000 */
[----:B------:R-:W-:Y:S01]  /*11c0*/  HGMMA.64x64x16.F32.BF16 R24, gdesc[UR12], R24, gsb0 ;  /* 0x00e000000c1879f0 */ /* 0x000fe20008001818 */
[----:B------:R-:W-:-:S02]  /*11d0*/  ULOP3.LUT UR12, UR16, 0x2000000, URZ, 0xfc, !UPT ;  /* 0x02000000100c7892 */ /* 0x000fc4000f8efc3f */
        /* <DEDUP_REMOVED lines=8> */
[----:B------:R-:W-:Y:S04]  /*1260*/  LDGSTS.E.BYPASS.128 [R21], desc[UR18][R2.64+0x40], !P0 ;  /* 0x0000004002157fae */ /* 0x000fe8000c101c52 */
[----:B------:R1:W-:Y:S04]  /*1270*/  LDGSTS.E.BYPASS.128 [R19], desc[UR18][R4.64+0x40], !P0 ;  /* 0x0000004004137fae */ /* 0x0003e8000c101c52 */
[----:B------:R-:W0:Y:S04]  /*1280*/  LDGDEPBAR ;  /* 0x00000000000079af */ /* 0x000e280000000000 */
[----:B------:R2:W-:Y:S01]  /*1290*/  LDGSTS.E.BYPASS.128 [R57+0x8000], desc[UR18][R10.64+0x40], !P0 ;  /* 0x080000400a397fae */ /* 0x0005e2000c101c52 */
[----:B------:R-:W-:-:S03]  /*12a0*/  ISETP.GE.U32.AND P0, PT, R14, 0xfa0, PT ;  /* 0x00000fa00e00780c */ /* 0x000fc60003f06070 */
[----:B------:R-:W0:Y:S01]  /*12b0*/  LDGDEPBAR ;  /* 0x00000000000079af */ /* 0x000e220000000000 */
[----:B-1----:R-:W-:-:S05]  /*12c0*/  LEA R19, R22, UR6, 0xd ;  /* 0x0000000616137c11 */ /* 0x002fca000f8e68ff */
[--C-:B------:R-:W-:Y:S02]  /*12d0*/  IMAD R21, R8, 0x2, R19.reuse ;  /* 0x0000000208157824 */ /* 0x100fe400078e0213 */
[----:B------:R-:W-:Y:S02]  /*12e0*/  IMAD R19, R12, 0x2, R19 ;  /* 0x000000020c137824 */ /* 0x000fe400078e0213 */
[C---:B--2---:R-:W-:Y:S02]  /*12f0*/  IMAD R57, R22.reuse, 0x1000, R15 ;  /* 0x0000100016397824 */ /* 0x044fe400078e020f */
[----:B------:R-:W-:-:S05]  /*1300*/  VIADD R22, R22, 0x1 ;  /* 0x0000000116167836 */ /* 0x000fca0000000000 */
[----:B------:R-:W-:-:S04]  /*1310*/  ISETP.GE.AND P1, PT, R22, 0x4, PT ;  /* 0x000000041600780c */ /* 0x000fc80003f26270 */
[----:B------:R-:W-:Y:S01]  /*1320*/  SEL R22, R22, RZ, !P1 ;  /* 0x000000ff16167207 */ /* 0x000fe20004800000 */
[----:B------:R-:W-:-:S04]  /*1330*/  DEPBAR.LE SB0, 0x4 ;  /* 0x000081000000791a */ /* 0x000fc80000000000 */
[----:B------:R-:W-:Y:S01]  /*1340*/  BAR.SYNC.DEFER_BLOCKING 0x0 ;  /* 0x0000000000007b1d */ /* 0x000fe20000010000 */
[----:B------:R-:W-:Y:S02]  /*1350*/  IMAD R61, R22, 0x1000, R15 ;  /* 0x00001000163d7824 */ /* 0x000fe400078e020f */
[----:B------:R-:W-:-:S03]  /*1360*/  IMAD.MOV.U32 R56, RZ, RZ, R22 ;  /* 0x000000ffff387224 */ /* 0x000fc600078e0016 */
[----:B------:R-:W-:-:S06]  /*1370*/  WARPGROUP.ARRIVE ;  /* 0x00000000000079c5 */ /* 0x000fcc0000000000 */
[----:B------:R-:W-:Y:S01]  /*1380*/  HGMMA.64x64x16.F32.BF16 R24, gdesc[UR12], R24 ;  /* 0x00e000000c1879f0 */ /* 0x000fe20008701818 */
[----:B------:R-:W-:Y:S02]  /*1390*/  UIADD3.64 UR14, UR4, UR10, URZ ;  /* 0x0000000a040e7297 */ /* 0x000fe4000fffe03f */
[----:B------:R-:W-:Y:S02]  /*13a0*/  UIADD3.64 UR12, UR16, UR8, URZ ;  /* 0x00000008100c7297 */ /* 0x000fe4000fffe03f */
[----:B------:R-:W-:-:S04]  /*13b0*/  UIADD3 UR4, UR20, 0x1, URZ ;  /* 0x0000000114047890 */ /* 0x000fc8000fffe03f */
[----:B------:R-:W-:-:S04]  /*13c0*/  UISETP.GE.AND UP0, UPT, UR4, 0x4, UPT ;  /* 0x000000040400788c */ /* 0x000fc8000bf06270 */
        /* <DEDUP_REMOVED lines=10> */
[----:B------:R-:W-:Y:S02]  /*1470*/  UMOV UR5, URZ ;  /* 0x0000003f00057c82 */ /* 0x000fe40008000000 */
[----:B------:R-:W-:Y:S02]  /*1480*/  UIADD3.64 UR10, UR4, UR10, URZ ;  /* 0x0000000a040a7297 */ /* 0x000fe4000fffe03f */
[----:B------:R-:W-:Y:S01]  /*1490*/  UIADD3.64 UR8, UR16, UR8, URZ ;  /* 0x0000000810087297 */ /* 0x000fe2000fffe03f */
[----:B------:R-:W-:Y:S01]  /*14a0*/  HGMMA.64x64x16.F32.BF16 R24, gdesc[UR12], R24, gsb0 ;  /* 0x00e000000c1879f0 */ /* 0x000fe20008001818 */
[----:B------:R-:W-:-:S02]  /*14b0*/  ULOP3.LUT UR12, UR16, 0x2000000, URZ, 0xfc, !UPT ;  /* 0x02000000100c7892 */ /* 0x000fc4000f8efc3f */
[----:B------:R-:W-:Y:S02]  /*14c0*/  ULOP3.LUT UR14, UR4, 0x1000000, URZ, 0xfc, !UPT ;  /* 0x01000000040e7892 */ /* 0x000fe4000f8efc3f */
[----:B------:R-:W-:Y:S01]  /*14d0*/  ULOP3.LUT UR13, UR17, 0x80000020, URZ, 0xfc, !UPT ;  /* 0x80000020110d7892 */ /* 0x000fe2000f8efc3f */
[----:B------:R-:W-:Y:S01]  /*14e0*/  UMOV UR15, 0x80000020 ;  /* 0x80000020000f7882 */ /* 0x000fe20000000000 */
[----:B------:R-:W-:Y:S01]  /*14f0*/  UMOV UR4, UR20 ;  /* 0x0000001400047c82 */ /* 0x000fe20008000000 */
        /* <DEDUP_REMOVED lines=13> */
[----:B--2---:R-:W-:Y:S01]  /*15d0*/  IMAD R57, R8, 0x2, R19 ;  /* 0x0000000208397824 */ /* 0x004fe200078e0213 */
[----:B------:R-:W-:-:S04]  /*15e0*/  DEPBAR.LE SB0, 0x4 ;  /* 0x000081000000791a */ /* 0x000fc80000000000 */
[----:B------:R-:W-:Y:S06]  /*15f0*/  BAR.SYNC.DEFER_BLOCKING 0x0 ;  /* 0x0000000000007b1d */ /* 0x000fec0000010000 */
[----:B------:R-:W-:-:S06]  /*1600*/  WARPGROUP.ARRIVE ;  /* 0x00000000000079c5 */ /* 0x000fcc0000000000 */
[----:B------:R-:W-:Y:S04]  /*1610*/  HGMMA.64x64x16.F32.BF16 R24, gdesc[UR12], R24 ;  /* 0x00e000000c1879f0 */ /* 0x000fe80008701818 */
[----:B------:R-:W-:Y:S03]  /*1620*/  HGMMA.64x64x16.F32.BF16 R24, gdesc[UR8], R24, gsb0 ;  /* 0x00e00000081879f0 */ /* 0x000fe60008001818 */
[----:B------:R-:W-:Y:S02]  /*1630*/  WARPGROUP.DEPBAR.LE gsb0, 0x1 ;  /* 0x00008000000079c5 */ /* 0x000fe40000010100 */
[----:B------:R-:W-:Y:S06]  /*1640*/  BAR.SYNC.DEFER_BLOCKING 0x0 ;  /* 0x0000000000007b1d */ /* 0x000fec0000010000 */
[----:B------:R-:W-:Y:S01]  /*1650*/  @!PT LDS RZ, [RZ] ;  /* 0x00000000fffff984 */ /* 0x000fe20000000800 */
[----:B------:R-:W-:Y:S01]  /*1660*/  @!PT LDS RZ, [RZ] ;  /* 0x00000000fffff984 */ /* 0x000fe20000000800 */
[----:B------:R-:W-:Y:S01]  /*1670*/  @!PT LDS RZ, [RZ] ;  /* 0x00000000fffff984 */ /* 0x000fe20000000800 */
[----:B------:R1:W-:Y:S04]  /*1680*/  LDGSTS.E.BYPASS.128 [R57], desc[UR18][R2.64+0xc0], !P0 ;  /* 0x000000c002397fae */ /* 0x0003e8000c101c52 */
[----:B------:R2:W-:Y:S04]  /*1690*/  LDGSTS.E.BYPASS.128 [R59], desc[UR18][R4.64+0xc0], !P0 ;  /* 0x000000c0043b7fae */ /* 0x0005e8000c101c52 */
[----:B------:R-:W0:Y:S04]  /*16a0*/  LDGDEPBAR ;  /* 0x00000000000079af */ /* 0x000e280000000000 */
[----:B------:R2:W-:Y:S01]  /*16b0*/  LDGSTS.E.BYPASS.128 [R61+0x8000], desc[UR18][R10.64+0xc0], !P0 ;  /* 0x080000c00a3d7fae */ /* 0x0005e2000c101c52 */
[----:B------:R-:W-:-:S03]  /*16c0*/  IADD3 R14, P0, R10, 0x100, RZ ;  /* 0x000001000a0e7810 */ /* 0x000fc60007f1e0ff */
[----:B------:R-:W0:Y:S02]  /*16d0*/  LDGDEPBAR ;  /* 0x00000000000079af */ /* 0x000e240000000000 */
[----:B------:R-:W-:Y:S01]  /*16e0*/  IMAD.X R21, RZ, RZ, R11, P0 ;  /* 0x000000ffff157224 */ /* 0x000fe200000e060b */
[----:B------:R-:W-:-:S05]  /*16f0*/  IADD3 R16, P0, R4, 0x100, RZ ;  /* 0x0000010004107810 */ /* 0x000fca0007f1e0ff */
[----:B------:R-:W-:Y:S01]  /*1700*/  IMAD.X R19, RZ, RZ, R5, P0 ;  /* 0x000000ffff137224 */ /* 0x000fe200000e0605 */
[----:B-1----:R-:W-:-:S05]  /*1710*/  IADD3 R2, P0, R2, 0x100, RZ ;  /* 0x0000010002027810 */ /* 0x002fca0007f1e0ff */
[----:B------:R-:W-:Y:S01]  /*1720*/  IMAD.X R3, RZ, RZ, R3, P0 ;  /* 0x000000ffff037224 */ /* 0x000fe200000e0603 */
[----:B------:R-:W-:-:S13]  /*1730*/  ISETP.GE.U32.AND P0, PT, R20, 0xfe0, PT ;  /* 0x00000fe01400780c */ /* 0x000fda0003f06070 */
[----:B--2---:R-:W-:Y:S05]  /*1740*/  @!P0 BRA `(.L_x_0) ;  /* 0xfffffff000f88947 */ /* 0x004fea000383ffff */
[----:B------:R-:W-:Y:S02]  /*1750*/  WARPGROUP.DEPBAR.LE gsb0, 0x0 ;  /* 0x00008000000079c5 */ /* 0x000fe40000010000 */
[----:B------:R-:W-:-:S04]  /*1760*/  DEPBAR.LE SB0, 0x0 ;  /* 0x000080000000791a */ /* 0x000fc80000000000 */
[----:B------:R-:W-:Y:S01]  /*1770*/  IMAD.SHL.U32 R2, R17, 0x4, RZ ;  /* 0x0000000411027824 */ /* 0x000fe200078e00ff */
[----:B------:R-:W-:Y:S02]  /*1780*/  LOP3.LUT R13, R13, 0xf, RZ, 0xc0, !PT ;  /* 0x0000000f0d0d7812 */ /* 0x000fe400078ec0ff */
[----:B------:R-:W-:Y:S02]  /*1790*/  LOP3.LUT R18, R18, 0x7, RZ, 0xc0, !PT ;  /* 0x0000000712127812 */ /* 0x000fe400078ec0ff */
[----:B------:R-:W-:Y:S02]  /*17a0*/  LOP3.LUT R2, R2, 0x8, RZ, 0xc0, !PT ;  /* 0x0000000802027812 */ /* 0x000fe400078ec0ff */
[----:B------:R-:W-:Y:S02]  /*17b0*/  F2FP.BF16.F32.PACK_AB R24, R25, R24 ;  /* 0x000000181918723e */ /* 0x000fe400000010ff */
[----:B------:R-:W-:Y:S01]  /*17c0*/  F2FP.BF16.F32.PACK_AB R25, R27, R26 ;  /* 0x0000001a1b19723e */ /* 0x000fe200000010ff */
[----:B------:R-:W-:Y:S01]  /*17d0*/  IMAD R13, R13, 0x48, R2 ;  /* 0x000000480d0d7824 */ /* 0x000fe200078e0202 */
[----:B------:R-:W-:-:S02]  /*17e0*/  F2FP.BF16.F32.PACK_AB R32, R33, R32 ;  /* 0x000000202120723e */ /* 0x000fc400000010ff */
[----:B------:R-:W-:Y:S01]  /*17f0*/  F2FP.BF16.F32.PACK_AB R26, R29, R28 ;  /* 0x0000001c1d1a723e */ /* 0x000fe200000010ff */
[----:B------:R-:W-:Y:S01]  /*1800*/  IMAD R13, R18, 0x480, R13 ;  /* 0x00000480120d7824 */ /* 0x000fe200078e020d */
[----:B------:R-:W-:Y:S02]  /*1810*/  F2FP.BF16.F32.PACK_AB R27, R31, R30 ;  /* 0x0000001e1f1b723e */ /* 0x000fe400000010ff */
[----:B------:R-:W-:Y:S02]  /*1820*/  F2FP.BF16.F32.PACK_AB R33, R35, R34 ;  /* 0x000000222321723e */ /* 0x000fe400000010ff */
[----:B------:R-:W-:Y:S02]  /*1830*/  F2FP.BF16.F32.PACK_AB R40, R41, R40 ;  /* 0x000000282928723e */ /* 0x000fe400000010ff */
[----:B------:R-:W-:Y:S01]  /*1840*/  LEA R5, R13, UR6, 0x1 ;  /* 0x000000060d057c11 */ /* 0x000fe2000f8e08ff */
[----:B------:R-:W-:Y:S01]  /*1850*/  BAR.SYNC.DEFER_BLOCKING 0x0 ;  /* 0x0000000000007b1d */ /* 0x000fe20000010000 */
[----:B------:R-:W-:-:S02]  /*1860*/  F2FP.BF16.F32.PACK_AB R34, R37, R36 ;  /* 0x000000242522723e */ /* 0x000fc400000010ff */
[----:B------:R-:W-:Y:S02]  /*1870*/  F2FP.BF16.F32.PACK_AB R35, R39, R38 ;  /* 0x000000262723723e */ /* 0x000fe400000010ff */
[----:B------:R-:W-:Y:S02]  /*1880*/  F2FP.BF16.F32.PACK_AB R41, R43, R42 ;  /* 0x0000002a2b29723e */ /* 0x000fe400000010ff */
[----:B------:R-:W-:Y:S02]  /*1890*/  F2FP.BF16.F32.PACK_AB R48, R49, R48 ;  /* 0x000000303130723e */ /* 0x000fe400000010ff */
[----:B------:R-:W-:Y:S02]  /*18a0*/  F2FP.BF16.F32.PACK_AB R42, R45, R44 ;  /* 0x0000002c2d2a723e */ /* 0x000fe400000010ff */
[----:B------:R-:W-:Y:S02]  /*18b0*/  F2FP.BF16.F32.PACK_AB R43, R47, R46 ;  /* 0x0000002e2f2b723e */ /* 0x000fe400000010ff */
[----:B------:R-:W-:-:S02]  /*18c0*/  F2FP.BF16.F32.PACK_AB R49, R51, R50 ;  /* 0x000000323331723e */ /* 0x000fc400000010ff */
[----:B------:R-:W-:Y:S02]  /*18d0*/  F2FP.BF16.F32.PACK_AB R50, R53, R52 ;  /* 0x000000343532723e */ /* 0x000fe400000010ff */
[----:B------:R-:W-:Y:S02]  /*18e0*/  F2FP.BF16.F32.PACK_AB R51, R55, R54 ;  /* 0x000000363733723e */ /* 0x000fe400000010ff */
[----:B------:R-:W-:Y:S02]  /*18f0*/  LOP3.LUT R17, R17, 0x3, RZ, 0xc0, !PT ;  /* 0x0000000311117812 */ /* 0x000fe400078ec0ff */
[----:B------:R-:W-:Y:S02]  /*1900*/  LOP3.LUT R2, R0, 0x38, RZ, 0xc0, !PT ;  /* 0x0000003800027812 */ /* 0x000fe400078ec0ff */
[----:B------:R-:W-:Y:S01]  /*1910*/  LOP3.LUT R7, R7, 0x38, R0, 0xf8, !PT ;  /* 0x0000003807077812 */ /* 0x000fe200078ef800 */
[----:B------:R1:W-:Y:S01]  /*1920*/  STSM.16.M88.4 [R5], R24 ;  /* 0x0000001805007844 */ /* 0x0003e20000000200 */
[----:B------:R-:W-:Y:S01]  /*1930*/  IMAD R17, R18, 0x4, R17 ;  /* 0x0000000412117824 */ /* 0x000fe200078e0211 */
[----:B------:R-:W-:-:S02]  /*1940*/  LOP3.LUT R0, R6, 0x20, RZ, 0xfc, !PT ;  /* 0x0000002006007812 */ /* 0x000fc400078efcff */
[----:B------:R-:W-:Y:S01]  /*1950*/  STSM.16.M88.4 [R5+0x20], R32 ;  /* 0x0000202005007844 */ /* 0x000fe20000000200 */
[----:B------:R-:W-:Y:S01]  /*1960*/  IMAD R2, R17, 0x48, R2 ;  /* 0x0000004811027824 */ /* 0x000fe200078e0202 */
[----:B------:R-:W-:Y:S01]  /*1970*/  ISETP.GE.AND P0, PT, R7, 0xc00, PT ;  /* 0x00000c000700780c */ /* 0x000fe20003f06270 */
[C---:B------:R-:W-:Y:S01]  /*1980*/  IMAD R11, R6.reuse, 0xc00, R7 ;  /* 0x00000c00060b7824 */ /* 0x040fe200078e0207 */
[----:B------:R-:W-:Y:S01]  /*1990*/  STSM.16.M88.4 [R5+0x40], R40 ;  /* 0x0000402805007844 */ /* 0x000fe20000000200 */
[----:B------:R-:W-:Y:S02]  /*19a0*/  LOP3.LUT R4, R6, 0x40, RZ, 0xfc, !PT ;  /* 0x0000004006047812 */ /* 0x000fe400078efcff */
[----:B------:R-:W-:Y:S01]  /*19b0*/  LEA R10, R2, UR6, 0x1 ;  /* 0x00000006020a7c11 */ /* 0x000fe2000f8e08ff */
[----:B------:R2:W-:Y:S01]  /*19c0*/  STSM.16.M88.4 [R5+0x60], R48 ;  /* 0x0000603005007844 */ /* 0x0005e20000000200 */
[----:B------:R-:W2:Y:S08]  /*19d0*/  LDC.64 R2, c[0x0][0x220] ;  /* 0x00008800ff027b82 */ /* 0x000eb00000000a00 */
[----:B------:R-:W-:Y:S01]  /*19e0*/  BAR.SYNC.DEFER_BLOCKING 0x0 ;  /* 0x0000000000007b1d */ /* 0x000fe20000010000 */
[CC--:B------:R-:W-:Y:S01]  /*19f0*/  ISETP.LT.AND P3, PT, R6.reuse, R9.reuse, !P0 ;  /* 0x000000090600720c */ /* 0x0c0fe20004761270 */
[C---:B------:R-:W-:Y:S01]  /*1a00*/  VIADD R7, R11.reuse, 0x18000 ;  /* 0x000180000b077836 */ /* 0x040fe20000000000 */
[----:B------:R-:W-:Y:S01]  /*1a10*/  LOP3.LUT R6, R6, 0x60, RZ, 0xfc, !PT ;  /* 0x0000006006067812 */ /* 0x000fe200078efcff */
[----:B-1----:R-:W-:Y:S01]  /*1a20*/  VIADD R25, R11, 0x30000 ;  /* 0x000300000b197836 */ /* 0x002fe20000000000 */
[----:B------:R-:W-:-:S02]  /*1a30*/  ISETP.LT.AND P2, PT, R0, R9, !P0 ;  /* 0x000000090000720c */ /* 0x000fc40004741270 */
[-C--:B------:R-:W-:Y:S02]  /*1a40*/  ISETP.LT.AND P1, PT, R4, R9.reuse, !P0 ;  /* 0x000000090400720c */ /* 0x080fe40004721270 */
[----:B------:R-:W-:Y:S01]  /*1a50*/  ISETP.LT.AND P0, PT, R6, R9, !P0 ;  /* 0x000000090600720c */ /* 0x000fe20004701270 */
[--C-:B--2---:R-:W-:Y:S01]  /*1a60*/  IMAD.WIDE R4, R11, 0x2, R2.reuse ;  /* 0x000000020b047825 */ /* 0x104fe200078e0202 */
[----:B------:R-:W1:Y:S03]  /*1a70*/  LDS.128 R20, [R10] ;  /* 0x000000000a147984 */ /* 0x000e660000000c00 */
[--C-:B------:R-:W-:Y:S01]  /*1a80*/  IMAD.WIDE R6, R7, 0x2, R2.reuse ;  /* 0x0000000207067825 */ /* 0x100fe200078e0202 */
[----:B------:R-:W2:Y:S03]  /*1a90*/  LDS.128 R16, [R10+0x1200] ;  /* 0x001200000a107984 */ /* 0x000ea60000000c00 */
[----:B------:R-:W-:Y:S01]  /*1aa0*/  IMAD.WIDE R8, R25, 0x2, R2 ;  /* 0x0000000219087825 */ /* 0x000fe200078e0202 */
[----:B------:R-:W3:Y:S04]  /*1ab0*/  LDS.128 R12, [R10+0x2400] ;  /* 0x002400000a0c7984 */ /* 0x000ee80000000c00 */
[----:B-1----:R1:W-:Y:S04]  /*1ac0*/  @P3 STG.E.128 desc[UR18][R4.64], R20 ;  /* 0x0000001404003986 */ /* 0x0023e8000c101d12 */
[----:B--2---:R1:W-:Y:S04]  /*1ad0*/  @P2 STG.E.128 desc[UR18][R6.64], R16 ;  /* 0x0000001006002986 */ /* 0x0043e8000c101d12 */
[----:B---3--:R1:W-:Y:S01]  /*1ae0*/  @P1 STG.E.128 desc[UR18][R8.64], R12 ;  /* 0x0000000c08001986 */ /* 0x0083e2000c101d12 */
[----:B------:R-:W-:Y:S05]  /*1af0*/  @!P0 EXIT ;  /* 0x000000000000894d */ /* 0x000fea0003800000 */
[----:B-1----:R-:W1:Y:S01]  /*1b00*/  LDS.128 R4, [R10+0x3600] ;  /* 0x003600000a047984 */ /* 0x002e620000000c00 */
[----:B------:R-:W-:-:S04]  /*1b10*/  VIADD R11, R11, 0x48000 ;  /* 0x000480000b0b7836 */ /* 0x000fc80000000000 */
[----:B------:R-:W-:-:S05]  /*1b20*/  IMAD.WIDE R2, R11, 0x2, R2 ;  /* 0x000000020b027825 */ /* 0x000fca00078e0202 */
[----:B-1----:R-:W-:Y:S01]  /*1b30*/  STG.E.128 desc[UR18][R2.64], R4 ;  /* 0x0000000402007986 */ /* 0x002fe2000c101d12 */
[----:B------:R-:W-:Y:S05]  /*1b40*/  EXIT ;  /* 0x000000000000794d */ /* 0x000fea0003800000 */
.L_x_1:
[----:B------:R-:W-:-:S00]  /*1b50*/  BRA `(.L_x_1) ;  /* 0xfffffffc00fc7947 */ /* 0x000fc0000383ffff */
[----:B------:R-:W-:-:S00]  /*1b60*/  NOP ;  /* 0x0000000000007918 */ /* 0x000fc00000000000 */
        /* <DEDUP_REMOVED lines=9> */
.L_x_2:


//--------------------- .nv.shared.triton_mm      --------------------------
	.section	.nv.shared.triton_mm,"aw",@nobits
	.sectionflags	@""
	.align	16
	.zero		1024


//--------------------- .nv.constant0.triton_mm   --------------------------
	.section	.nv.constant0.triton_mm,"a",@progbits
	.sectionflags	@""
	.align	4
.nv.constant0.triton_mm:
	.zero		556
